//
// Generated by NVIDIA NVVM Compiler
//
// Compiler Build ID: CL-36424714
// Cuda compilation tools, release 13.0, V13.0.88
// Based on NVVM 20.0.0
//

.version 9.0
.target sm_100
.address_size 64

	// .globl	_Z10hello_cudav
.extern .func  (.param .b32 func_retval0) vprintf
(
	.param .b64 vprintf_param_0,
	.param .b64 vprintf_param_1
)
;
.global .align 1 .b8 $str[29] = {72, 101, 108, 108, 111, 44, 32, 67, 85, 68, 65, 32, 87, 111, 114, 108, 100, 32, 102, 114, 111, 109, 32, 71, 80, 85, 33, 10};

.visible .entry _Z10hello_cudav()
{
	.reg .b32 	%r<3>;
	.reg .b64 	%rd<3>;

	mov.u64 	%rd1, $str;
	cvta.global.u64 	%rd2, %rd1;
	{ // callseq 0, 0
	.param .b64 param0;
	st.param.b64 	[param0], %rd2;
	.param .b64 param1;
	st.param.b64 	[param1], 0;
	.param .b32 retval0;
	call.uni (retval0), 
	vprintf, 
	(
	param0, 
	param1
	);
	ld.param.b32 	%r1, [retval0];
	} // callseq 0
	ret;

}


// ===== COMPILED SASS (sm_100) =====

	.target	sm_100

	.elftype	@"ET_EXEC"


//--------------------- .note.nv.tkinfo           --------------------------
	.section	.note.nv.tkinfo,"",@"SHT_NOTE"
	.sectionflags	@"SHF_NOTE_NV_TKINFO"
	.tkinfo
        /*0018*/ 	.word	0x00000002
        /*0030*/ 	.string	""
        /*0030*/ 	.string	"ptxas"
        /*0030*/ 	.string	"Cuda compilation tools, release 13.0, V13.0.88"
        /*0030*/ 	.string	"Build cuda_13.0.r13.0/compiler.36424714_0"
        /*0030*/ 	.string	"-arch sm_100 -m 64 "



//--------------------- .note.nv.cuinfo           --------------------------
	.section	.note.nv.cuinfo,"",@"SHT_NOTE"
	.sectionflags	@"SHF_NOTE_NV_CUINFO"
        /*0018*/ 	.short	0x0002
        /*001a*/ 	.short	0x0064
        /*001c*/ 	.short	0x0082
	.zero		2


//--------------------- .nv.info                  --------------------------
	.section	.nv.info,"",@"SHT_CUDA_INFO"
	.align	4


	//----- nvinfo : EIATTR_REGCOUNT
	.align		4
        /*0000*/ 	.byte	0x04, 0x2f
        /*0002*/ 	.short	(.L_2 - .L_1)
	.align		4
.L_1:
        /*0004*/ 	.word	index@(_Z10hello_cudav)
        /*0008*/ 	.word	0x00000018


	//----- nvinfo : EIATTR_FRAME_SIZE
	.align		4
.L_2:
        /*000c*/ 	.byte	0x04, 0x11
        /*000e*/ 	.short	(.L_4 - .L_3)
	.align		4
.L_3:
        /*0010*/ 	.word	index@(_Z10hello_cudav)
        /*0014*/ 	.word	0x00000000


	//----- nvinfo : EIATTR_MIN_STACK_SIZE
	.align		4
.L_4:
        /*0018*/ 	.byte	0x04, 0x12
        /*001a*/ 	.short	(.L_6 - .L_5)
	.align		4
.L_5:
        /*001c*/ 	.word	index@(_Z10hello_cudav)
        /*0020*/ 	.word	0x00000000
.L_6:


//--------------------- .nv.compat                --------------------------
	.section	.nv.compat,"",@"SHT_CUDA_COMPAT_INFO"
	.align	4
        /*0000*/ 	.byte	0x02, 0x09, 0x00, 0x00, 0x02, 0x02, 0x01, 0x00, 0x02, 0x05, 0x05, 0x00, 0x03, 0x07, 0x01, 0x01
        /*0010*/ 	.byte	0x02, 0x03, 0x00, 0x00, 0x02, 0x06, 0x01, 0x00, 0x04, 0x0b, 0x08, 0x00, 0x09, 0x00, 0x00, 0x00
        /*0020*/ 	.byte	0x00, 0x00, 0x00, 0x00


//--------------------- .nv.info._Z10hello_cudav  --------------------------
	.section	.nv.info._Z10hello_cudav,"",@"SHT_CUDA_INFO"
	.sectionflags	@""
	.align	4


	//----- nvinfo : EIATTR_CUDA_API_VERSION
	.align		4
        /*0000*/ 	.byte	0x04, 0x37
        /*0002*/ 	.short	(.L_8 - .L_7)
.L_7:
        /*0004*/ 	.word	0x00000082


	//----- nvinfo : EIATTR_SPARSE_MMA_MASK
	.align		4
.L_8:
        /*0008*/ 	.byte	0x03, 0x50
        /*000a*/ 	.short	0x0000


	//----- nvinfo : EIATTR_MAXREG_COUNT
	.align		4
        /*000c*/ 	.byte	0x03, 0x1b
        /*000e*/ 	.short	0x00ff


	//----- nvinfo : EIATTR_EXTERNS
	.align		4
        /*0010*/ 	.byte	0x04, 0x0f
        /*0012*/ 	.short	(.L_10 - .L_9)


	//   ....[0]....
	.align		4
.L_9:
        /*0014*/ 	.word	index@(vprintf)


	//----- nvinfo : EIATTR_MERCURY_ISA_VERSION
	.align		4
.L_10:
        /*0018*/ 	.byte	0x03, 0x5f
        /*001a*/ 	.short	0x0101


	//----- nvinfo : EIATTR_VRC_CTA_INIT_COUNT
	.align		4
        /*001c*/ 	.byte	0x02, 0x4a
	.zero		1
	.zero		1


	//----- nvinfo : EIATTR_SYSCALL_OFFSETS
	.align		4
        /*0020*/ 	.byte	0x04, 0x46
        /*0022*/ 	.short	(.L_12 - .L_11)


	//   ....[0]....
.L_11:
        /*0024*/ 	.word	0x00000080


	//----- nvinfo : EIATTR_EXIT_INSTR_OFFSETS
	.align		4
.L_12:
        /*0028*/ 	.byte	0x04, 0x1c
        /*002a*/ 	.short	(.L_14 - .L_13)


	//   ....[0]....
.L_13:
        /*002c*/ 	.word	0x00000090


	//----- nvinfo : EIATTR_SW_WAR
	.align		4
.L_14:
        /*0030*/ 	.byte	0x04, 0x36
        /*0032*/ 	.short	(.L_16 - .L_15)
.L_15:
        /*0034*/ 	.word	0x00000008
.L_16:


//--------------------- .nv.callgraph             --------------------------
	.section	.nv.callgraph,"",@"SHT_CUDA_CALLGRAPH"
	.align	4
	.sectionentsize	8
	.align		4
        /*0000*/ 	.word	0x00000000
	.align		4
        /*0004*/ 	.word	0xffffffff
	.align		4
        /*0008*/ 	.word	index@(_Z10hello_cudav)
	.align		4
        /*000c*/ 	.word	index@(vprintf)
	.align		4
        /*0010*/ 	.word	0x00000000
	.align		4
        /*0014*/ 	.word	0xfffffffe
	.align		4
        /*0018*/ 	.word	0x00000000
	.align		4
        /*001c*/ 	.word	0xfffffffd
	.align		4
        /*0020*/ 	.word	0x00000000
	.align		4
        /*0024*/ 	.word	0xfffffffc


//--------------------- .nv.constant4             --------------------------
	.section	.nv.constant4,"a",@progbits
	.align	8
	.align		8
.nv.constant4:
        /*0000*/ 	.dword	vprintf
	.align		8
        /*0008*/ 	.dword	$str


//--------------------- .text._Z10hello_cudav     --------------------------
	.section	.text._Z10hello_cudav,"ax",@progbits
	.align	128
        .global         _Z10hello_cudav
        .type           _Z10hello_cudav,@function
        .size           _Z10hello_cudav,(.L_x_2 - _Z10hello_cudav)
        .other          _Z10hello_cudav,@"STO_CUDA_ENTRY STV_DEFAULT"
_Z10hello_cudav:
.text._Z10hello_cudav:
[----:B------:R-:W0:Y:S01]  /*0000*/  LDC R1, c[0x0][0x37c] ;  /* 0x0000df00ff017b82 */ /* 0x000e220000000800 */
[----:B------:R-:W-:Y:S01]  /*0010*/  MOV R0, 0x0 ;  /* 0x0000000000007802 */ /* 0x000fe20000000f00 */
[----:B------:R-:W1:Y:S01]  /*0020*/  LDCU.64 UR4, c[0x4][0x8] ;  /* 0x01000100ff0477ac */ /* 0x000e620008000a00 */
[----:B------:R-:W-:-:S05]  /*0030*/  CS2R R6, SRZ ;  /* 0x0000000000067805 */ /* 0x000fca000001ff00 */
[----:B------:R2:W3:Y:S01]  /*0040*/  LDC.64 R2, c[0x4][R0] ;  /* 0x0100000000027b82 */ /* 0x0004e20000000a00 */
[----:B-1----:R-:W-:Y:S02]  /*0050*/  IMAD.U32 R4, RZ, RZ, UR4 ;  /* 0x00000004ff047e24 */ /* 0x002fe4000f8e00ff */
[----:B--2---:R-:W-:-:S07]  /*0060*/  IMAD.U32 R5, RZ, RZ, UR5 ;  /* 0x00000005ff057e24 */ /* 0x004fce000f8e00ff */
[----:B------:R-:W-:-:S07]  /*0070*/  LEPC R20, `(.L_x_0) ;  /* 0x000000001014794e */ /* 0x000fce0000000000 */
[----:B0--3--:R-:W-:Y:S05]  /*0080*/  CALL.ABS.NOINC R2 ;  /* 0x0000000002007343 */ /* 0x009fea0003c00000 */
.L_x_0:
[----:B------:R-:W-:Y:S05]  /*0090*/  EXIT ;  /* 0x000000000000794d */ /* 0x000fea0003800000 */
.L_x_1:
[----:B------:R-:W-:-:S00]  /*00a0*/  BRA `(.L_x_1) ;  /* 0xfffffffc00fc7947 */ /* 0x000fc0000383ffff */
[----:B------:R-:W-:-:S00]  /*00b0*/  NOP ;  /* 0x0000000000007918 */ /* 0x000fc00000000000 */
        /* <DEDUP_REMOVED lines=12> */
.L_x_2:


//--------------------- .nv.global.init           --------------------------
	.section	.nv.global.init,"aw",@progbits
.nv.global.init:
	.type		$str,@object
	.size		$str,(.L_0 - $str)
$str:
        /*0000*/ 	.byte	0x48, 0x65, 0x6c, 0x6c, 0x6f, 0x2c, 0x20, 0x43, 0x55, 0x44, 0x41, 0x20, 0x57, 0x6f, 0x72, 0x6c
        /*0010*/ 	.byte	0x64, 0x20, 0x66, 0x72, 0x6f, 0x6d, 0x20, 0x47, 0x50, 0x55, 0x21, 0x0a, 0x00
.L_0:


//--------------------- .nv.shared.reserved.0     --------------------------
	.section	.nv.shared.reserved.0,"aw",@nobits
	.weak		__nv_reservedSMEM_offset_0_alias
	.size		__nv_reservedSMEM_offset_0_alias, 0, 64
	.other		__nv_reservedSMEM_offset_0_alias,@"STO_CUDA_RESERVED_SHARED STV_DEFAULT"
__nv_reservedSMEM_offset_0_alias:
	.zero		0
	.zero		64


//--------------------- .nv.constant0._Z10hello_cudav --------------------------
	.section	.nv.constant0._Z10hello_cudav,"a",@progbits
	.sectionflags	@""
	.align	4
.nv.constant0._Z10hello_cudav:
	.zero		896


//--------------------- SYMBOLS --------------------------

	.type		.nv.reservedSmem.offset0,@object
	.size		.nv.reservedSmem.offset0,0x4
	.type		vprintf,@function
